	.headerflags	@"EF_CUDA_TEXMODE_UNIFIED EF_CUDA_64BIT_ADDRESS EF_CUDA_ACCELERATORS EF_CUDA_SM90 EF_CUDA_VIRTUAL_SM(EF_CUDA_SM90)"
	.elftype	@"ET_EXEC"


//--------------------- .nv.info                  --------------------------
	.section	.nv.info,"",@"SHT_CUDA_INFO"
	.align	4


	//----- nvinfo : EIATTR_REGCOUNT
	.align		4
        /*0000*/ 	.byte	0x04, 0x2f
        /*0002*/ 	.short	(.L_1 - .L_0)
	.align		4
.L_0:
        /*0004*/ 	.word	index@(triton_poi_fused_cat_22)
        /*0008*/ 	.word	0x0000000e


	//----- nvinfo : EIATTR_MIN_STACK_SIZE
	.align		4
.L_1:
        /*000c*/ 	.byte	0x04, 0x12
        /*000e*/ 	.short	(.L_3 - .L_2)
	.align		4
.L_2:
        /*0010*/ 	.word	index@(triton_poi_fused_cat_22)
        /*0014*/ 	.word	0x00000000


	//----- nvinfo : EIATTR_FRAME_SIZE
	.align		4
.L_3:
        /*0018*/ 	.byte	0x04, 0x11
        /*001a*/ 	.short	(.L_5 - .L_4)
	.align		4
.L_4:
        /*001c*/ 	.word	index@(triton_poi_fused_cat_22)
        /*0020*/ 	.word	0x00000000


	//----- nvinfo : EIATTR_MIN_STACK_SIZE
	.align		4
.L_5:
        /*0024*/ 	.byte	0x04, 0x12
        /*0026*/ 	.short	(.L_7 - .L_6)
	.align		4
.L_6:
        /*0028*/ 	.word	index@(triton_poi_fused_cat_22)
        /*002c*/ 	.word	0x00000000
.L_7:


//--------------------- .nv.info.triton_poi_fused_cat_22 --------------------------
	.section	.nv.info.triton_poi_fused_cat_22,"",@"SHT_CUDA_INFO"
	.sectionflags	@""
	.align	4


	//----- nvinfo : EIATTR_CUDA_API_VERSION
	.align		4
        /*0000*/ 	.byte	0x04, 0x37
        /*0002*/ 	.short	(.L_9 - .L_8)
.L_8:
        /*0004*/ 	.word	0x0000007c


	//----- nvinfo : EIATTR_KPARAM_INFO
	.align		4
.L_9:
        /*0008*/ 	.byte	0x04, 0x17
        /*000a*/ 	.short	(.L_11 - .L_10)
.L_10:
        /*000c*/ 	.word	0x00000000
        /*0010*/ 	.short	0x0003
        /*0012*/ 	.short	0x0018
        /*0014*/ 	.byte	0x00, 0xf0, 0x11, 0x00


	//----- nvinfo : EIATTR_KPARAM_INFO
	.align		4
.L_11:
        /*0018*/ 	.byte	0x04, 0x17
        /*001a*/ 	.short	(.L_13 - .L_12)
.L_12:
        /*001c*/ 	.word	0x00000000
        /*0020*/ 	.short	0x0002
        /*0022*/ 	.short	0x0010
        /*0024*/ 	.byte	0x00, 0xf4, 0x21, 0x00


	//----- nvinfo : EIATTR_KPARAM_INFO
	.align		4
.L_13:
        /*0028*/ 	.byte	0x04, 0x17
        /*002a*/ 	.short	(.L_15 - .L_14)
.L_14:
        /*002c*/ 	.word	0x00000000
        /*0030*/ 	.short	0x0001
        /*0032*/ 	.short	0x0008
        /*0034*/ 	.byte	0x00, 0xf4, 0x21, 0x00


	//----- nvinfo : EIATTR_KPARAM_INFO
	.align		4
.L_15:
        /*0038*/ 	.byte	0x04, 0x17
        /*003a*/ 	.short	(.L_17 - .L_16)
.L_16:
        /*003c*/ 	.word	0x00000000
        /*0040*/ 	.short	0x0000
        /*0042*/ 	.short	0x0000
        /*0044*/ 	.byte	0x00, 0xf4, 0x21, 0x00


	//----- nvinfo : EIATTR_SPARSE_MMA_MASK
	.align		4
.L_17:
        /*0048*/ 	.byte	0x03, 0x50
        /*004a*/ 	.short	0x0000


	//----- nvinfo : EIATTR_MAXREG_COUNT
	.align		4
        /*004c*/ 	.byte	0x03, 0x1b
        /*004e*/ 	.short	0x00ff


	//----- nvinfo : EIATTR_EXIT_INSTR_OFFSETS
	.align		4
        /*0050*/ 	.byte	0x04, 0x1c
        /*0052*/ 	.short	(.L_19 - .L_18)


	//   ....[0]....
.L_18:
        /*0054*/ 	.word	0x000001d0


	//----- nvinfo : EIATTR_REQNTID
	.align		4
.L_19:
        /*0058*/ 	.byte	0x04, 0x10
        /*005a*/ 	.short	(.L_21 - .L_20)
.L_20:
        /*005c*/ 	.word	0x00000080
        /*0060*/ 	.word	0x00000001
        /*0064*/ 	.word	0x00000001


	//----- nvinfo : EIATTR_CBANK_PARAM_SIZE
	.align		4
.L_21:
        /*0068*/ 	.byte	0x03, 0x19
        /*006a*/ 	.short	0x001c


	//----- nvinfo : EIATTR_PARAM_CBANK
	.align		4
        /*006c*/ 	.byte	0x04, 0x0a
        /*006e*/ 	.short	(.L_23 - .L_22)
	.align		4
.L_22:
        /*0070*/ 	.word	index@(.nv.constant0.triton_poi_fused_cat_22)
        /*0074*/ 	.short	0x0210
        /*0076*/ 	.short	0x001c


	//----- nvinfo : EIATTR_SW_WAR
	.align		4
.L_23:
        /*0078*/ 	.byte	0x04, 0x36
        /*007a*/ 	.short	(.L_25 - .L_24)
.L_24:
        /*007c*/ 	.word	0x00000008
.L_25:


//--------------------- .nv.callgraph             --------------------------
	.section	.nv.callgraph,"",@"SHT_CUDA_CALLGRAPH"
	.align	4
	.sectionentsize	8
	.align		4
        /*0000*/ 	.word	0x00000000
	.align		4
        /*0004*/ 	.word	0xffffffff
	.align		4
        /*0008*/ 	.word	0x00000000
	.align		4
        /*000c*/ 	.word	0xfffffffe
	.align		4
        /*0010*/ 	.word	0x00000000
	.align		4
        /*0014*/ 	.word	0xfffffffd
	.align		4
        /*0018*/ 	.word	0x00000000
	.align		4
        /*001c*/ 	.word	0xfffffffc


//--------------------- .text.triton_poi_fused_cat_22 --------------------------
	.section	.text.triton_poi_fused_cat_22,"ax",@progbits
	.align	128
        .global         triton_poi_fused_cat_22
        .type           triton_poi_fused_cat_22,@function
        .size           triton_poi_fused_cat_22,(.L_x_1 - triton_poi_fused_cat_22)
        .other          triton_poi_fused_cat_22,@"STO_CUDA_ENTRY STV_DEFAULT"
triton_poi_fused_cat_22:
.text.triton_poi_fused_cat_22:
[----:B------:R-:W-:Y:S01]  /*0000*/  LDC R1, c[0x0][0x28] ;  /* 0x00000a00ff017b82 */ /* 0x000fe20000000800 */
[----:B------:R-:W1:Y:S07]  /*0010*/  S2R R0, SR_TID.X ;  /* 0x0000000000007919 */ /* 0x000e6e0000002100 */
[----:B------:R-:W2:Y:S01]  /*0020*/  LDC.64 R2, c[0x0][0x210] ;  /* 0x00008400ff027b82 */ /* 0x000ea20000000a00 */
[----:B------:R-:W-:Y:S01]  /*0030*/  ULDC.64 UR4, c[0x0][0x208] ;  /* 0x0000820000047ab9 */ /* 0x000fe20000000a00 */
[----:B------:R-:W3:Y:S01]  /*0040*/  S2R R9, SR_CTAID.X ;  /* 0x0000000000097919 */ /* 0x000ee20000002500 */
[----:B-1----:R-:W-:-:S05]  /*0050*/  LOP3.LUT R0, R0, 0x7f, RZ, 0xc0, !PT ;  /* 0x0000007f00007812 */ /* 0x002fca00078ec0ff */
[----:B---3--:R-:W-:-:S05]  /*0060*/  IMAD R9, R9, 0x80, R0 ;  /* 0x0000008009097824 */ /* 0x008fca00078e0200 */
[----:B------:R-:W-:-:S04]  /*0070*/  SHF.R.S32.HI R0, RZ, 0x1f, R9 ;  /* 0x0000001fff007819 */ /* 0x000fc80000011409 */
[----:B------:R-:W-:-:S04]  /*0080*/  LEA.HI R0, R0, R9, RZ, 0x7 ;  /* 0x0000000900007211 */ /* 0x000fc800078f38ff */
[----:B------:R-:W-:Y:S02]  /*0090*/  LOP3.LUT R4, R0, 0xffffff80, RZ, 0xc0, !PT ;  /* 0xffffff8000047812 */ /* 0x000fe400078ec0ff */
[----:B------:R-:W-:-:S03]  /*00a0*/  SHF.R.S32.HI R0, RZ, 0x7, R0 ;  /* 0x00000007ff007819 */ /* 0x000fc60000011400 */
[----:B------:R-:W-:Y:S02]  /*00b0*/  IMAD.IADD R7, R9, 0x1, -R4 ;  /* 0x0000000109077824 */ /* 0x000fe400078e0a04 */
[----:B------:R-:W1:Y:S02]  /*00c0*/  LDC.64 R4, c[0x0][0x218] ;  /* 0x00008600ff047b82 */ /* 0x000e640000000a00 */
[----:B------:R-:W-:Y:S01]  /*00d0*/  IMAD R11, R0, 0x40, R7 ;  /* 0x00000040000b7824 */ /* 0x000fe200078e0207 */
[----:B------:R-:W-:Y:S01]  /*00e0*/  ISETP.GE.AND P2, PT, R7, 0x40, PT ;  /* 0x000000400700780c */ /* 0x000fe20003f46270 */
[----:B------:R-:W-:Y:S02]  /*00f0*/  IMAD.MOV.U32 R0, RZ, RZ, RZ ;  /* 0x000000ffff007224 */ /* 0x000fe400078e00ff */
[----:B--2---:R-:W-:Y:S01]  /*0100*/  IMAD.WIDE R2, R11, 0x4, R2 ;  /* 0x000000040b027825 */ /* 0x004fe200078e0202 */
[----:B------:R-:W-:Y:S02]  /*0110*/  ISETP.GT.AND P1, PT, R7, 0x3f, PT ;  /* 0x0000003f0700780c */ /* 0x000fe40003f24270 */
[----:B------:R-:W2:Y:S07]  /*0120*/  LDC.64 R6, c[0x0][0x220] ;  /* 0x00008800ff067b82 */ /* 0x000eae0000000a00 */
[----:B------:R-:W3:Y:S01]  /*0130*/  @!P2 LDG.E.EL R0, desc[UR4][R2.64] ;  /* 0x000000040200a981 */ /* 0x000ee2000c2e1900 */
[----:B------:R-:W-:-:S02]  /*0140*/  IMAD.MOV.U32 R8, RZ, RZ, RZ ;  /* 0x000000ffff087224 */ /* 0x000fc400078e00ff */
[----:B-1----:R-:W-:-:S05]  /*0150*/  IMAD.WIDE R4, R11, 0x4, R4 ;  /* 0x000000040b047825 */ /* 0x002fca00078e0204 */
[----:B------:R-:W4:Y:S01]  /*0160*/  @P1 LDG.E.EL R8, desc[UR4][R4.64+-0x100] ;  /* 0xffff000404081981 */ /* 0x000f22000c2e1900 */
[----:B--2---:R-:W-:Y:S01]  /*0170*/  IMAD.WIDE R6, R9, 0x4, R6 ;  /* 0x0000000409067825 */ /* 0x004fe200078e0206 */
[----:B---3--:R-:W-:-:S04]  /*0180*/  SEL R11, R0, RZ, !P2 ;  /* 0x000000ff000b7207 */ /* 0x008fc80005000000 */
[----:B------:R-:W-:-:S13]  /*0190*/  FSETP.GT.AND P0, PT, R11, RZ, PT ;  /* 0x000000ff0b00720b */ /* 0x000fda0003f04000 */
[----:B------:R-:W-:Y:S01]  /*01a0*/  @!P0 FMUL R11, R11, 0.10000000149011611938 ;  /* 0x3dcccccd0b0b8820 */ /* 0x000fe20000400000 */
[----:B----4-:R-:W-:-:S05]  /*01b0*/  @P2 SEL R11, R8, RZ, P1 ;  /* 0x000000ff080b2207 */ /* 0x010fca0000800000 */
[----:B------:R-:W-:Y:S01]  /*01c0*/  STG.E desc[UR4][R6.64], R11 ;  /* 0x0000000b06007986 */ /* 0x000fe2000c101904 */
[----:B------:R-:W-:Y:S05]  /*01d0*/  EXIT ;  /* 0x000000000000794d */ /* 0x000fea0003800000 */
.L_x_0:
[----:B------:R-:W-:-:S00]  /*01e0*/  BRA `(.L_x_0) ;  /* 0xfffffffc00fc7947 */ /* 0x000fc0000383ffff */
[----:B------:R-:W-:-:S00]  /*01f0*/  NOP ;  /* 0x0000000000007918 */ /* 0x000fc00000000000 */
        /* <DEDUP_REMOVED lines=8> */
.L_x_1:


//--------------------- .nv.constant0.triton_poi_fused_cat_22 --------------------------
	.section	.nv.constant0.triton_poi_fused_cat_22,"a",@progbits
	.sectionflags	@""
	.align	4
.nv.constant0.triton_poi_fused_cat_22:
	.zero		556
